//
// Generated by NVIDIA NVVM Compiler
//
// Compiler Build ID: CL-36424714
// Cuda compilation tools, release 13.0, V13.0.88
// Based on NVVM 20.0.0
//

.version 9.0
.target sm_100
.address_size 64

	// .globl	_Z18kernelWithFunctionI5FirstifEvT_PT0_PT1_

.visible .entry _Z18kernelWithFunctionI5FirstifEvT_PT0_PT1_(
	.param .align 1 .b8 _Z18kernelWithFunctionI5FirstifEvT_PT0_PT1__param_0[1],
	.param .u64 .ptr .align 1 _Z18kernelWithFunctionI5FirstifEvT_PT0_PT1__param_1,
	.param .u64 .ptr .align 1 _Z18kernelWithFunctionI5FirstifEvT_PT0_PT1__param_2
)
{
	.reg .pred 	%p<2>;
	.reg .b32 	%r<6>;
	.reg .b32 	%f<3>;
	.reg .b64 	%rd<8>;

	ld.param.u64 	%rd1, [_Z18kernelWithFunctionI5FirstifEvT_PT0_PT1__param_1];
	ld.param.u64 	%rd2, [_Z18kernelWithFunctionI5FirstifEvT_PT0_PT1__param_2];
	mov.u32 	%r2, %ctaid.x;
	mov.u32 	%r3, %ntid.x;
	mov.u32 	%r4, %tid.x;
	mad.lo.s32 	%r1, %r2, %r3, %r4;
	setp.gt.s32 	%p1, %r1, 7;
	@%p1 bra 	$L__BB0_2;
	cvta.to.global.u64 	%rd3, %rd1;
	cvta.to.global.u64 	%rd4, %rd2;
	mul.wide.s32 	%rd5, %r1, 4;
	add.s64 	%rd6, %rd3, %rd5;
	ld.global.u32 	%r5, [%rd6];
	cvt.rn.f32.s32 	%f1, %r5;
	add.f32 	%f2, %f1, 0f3F000000;
	add.s64 	%rd7, %rd4, %rd5;
	st.global.f32 	[%rd7], %f2;
$L__BB0_2:
	ret;

}
	// .globl	_Z18kernelWithFunctionI6SecondffEvT_PT0_PT1_
.visible .entry _Z18kernelWithFunctionI6SecondffEvT_PT0_PT1_(
	.param .align 1 .b8 _Z18kernelWithFunctionI6SecondffEvT_PT0_PT1__param_0[1],
	.param .u64 .ptr .align 1 _Z18kernelWithFunctionI6SecondffEvT_PT0_PT1__param_1,
	.param .u64 .ptr .align 1 _Z18kernelWithFunctionI6SecondffEvT_PT0_PT1__param_2
)
{
	.reg .pred 	%p<2>;
	.reg .b32 	%r<5>;
	.reg .b32 	%f<3>;
	.reg .b64 	%rd<8>;

	ld.param.u64 	%rd1, [_Z18kernelWithFunctionI6SecondffEvT_PT0_PT1__param_1];
	ld.param.u64 	%rd2, [_Z18kernelWithFunctionI6SecondffEvT_PT0_PT1__param_2];
	mov.u32 	%r2, %ctaid.x;
	mov.u32 	%r3, %ntid.x;
	mov.u32 	%r4, %tid.x;
	mad.lo.s32 	%r1, %r2, %r3, %r4;
	setp.gt.s32 	%p1, %r1, 7;
	@%p1 bra 	$L__BB1_2;
	cvta.to.global.u64 	%rd3, %rd1;
	cvta.to.global.u64 	%rd4, %rd2;
	mul.wide.s32 	%rd5, %r1, 4;
	add.s64 	%rd6, %rd3, %rd5;
	ld.global.f32 	%f1, [%rd6];
	add.f32 	%f2, %f1, %f1;
	add.s64 	%rd7, %rd4, %rd5;
	st.global.f32 	[%rd7], %f2;
$L__BB1_2:
	ret;

}
	// .globl	_Z18kernelWithFunctionI14ComposedKernelI5First6SecondifEifEvT_PT0_PT1_
.visible .entry _Z18kernelWithFunctionI14ComposedKernelI5First6SecondifEifEvT_PT0_PT1_(
	.param .align 1 .b8 _Z18kernelWithFunctionI14ComposedKernelI5First6SecondifEifEvT_PT0_PT1__param_0[2],
	.param .u64 .ptr .align 1 _Z18kernelWithFunctionI14ComposedKernelI5First6SecondifEifEvT_PT0_PT1__param_1,
	.param .u64 .ptr .align 1 _Z18kernelWithFunctionI14ComposedKernelI5First6SecondifEifEvT_PT0_PT1__param_2
)
{
	.reg .pred 	%p<2>;
	.reg .b32 	%r<6>;
	.reg .b32 	%f<4>;
	.reg .b64 	%rd<8>;

	ld.param.u64 	%rd1, [_Z18kernelWithFunctionI14ComposedKernelI5First6SecondifEifEvT_PT0_PT1__param_1];
	ld.param.u64 	%rd2, [_Z18kernelWithFunctionI14ComposedKernelI5First6SecondifEifEvT_PT0_PT1__param_2];
	mov.u32 	%r2, %ctaid.x;
	mov.u32 	%r3, %ntid.x;
	mov.u32 	%r4, %tid.x;
	mad.lo.s32 	%r1, %r2, %r3, %r4;
	setp.gt.s32 	%p1, %r1, 7;
	@%p1 bra 	$L__BB2_2;
	cvta.to.global.u64 	%rd3, %rd1;
	cvta.to.global.u64 	%rd4, %rd2;
	mul.wide.s32 	%rd5, %r1, 4;
	add.s64 	%rd6, %rd3, %rd5;
	ld.global.u32 	%r5, [%rd6];
	cvt.rn.f32.s32 	%f1, %r5;
	add.f32 	%f2, %f1, 0f3F000000;
	add.f32 	%f3, %f2, %f2;
	add.s64 	%rd7, %rd4, %rd5;
	st.global.f32 	[%rd7], %f3;
$L__BB2_2:
	ret;

}
	// .globl	_Z18kernelWithFunctionI14ComposedKernelI5First10SecondFailiiEiiEvT_PT0_PT1_
.visible .entry _Z18kernelWithFunctionI14ComposedKernelI5First10SecondFailiiEiiEvT_PT0_PT1_(
	.param .align 1 .b8 _Z18kernelWithFunctionI14ComposedKernelI5First10SecondFailiiEiiEvT_PT0_PT1__param_0[2],
	.param .u64 .ptr .align 1 _Z18kernelWithFunctionI14ComposedKernelI5First10SecondFailiiEiiEvT_PT0_PT1__param_1,
	.param .u64 .ptr .align 1 _Z18kernelWithFunctionI14ComposedKernelI5First10SecondFailiiEiiEvT_PT0_PT1__param_2
)
{
	.reg .pred 	%p<2>;
	.reg .b32 	%r<8>;
	.reg .b32 	%f<3>;
	.reg .b64 	%rd<8>;

	ld.param.u64 	%rd1, [_Z18kernelWithFunctionI14ComposedKernelI5First10SecondFailiiEiiEvT_PT0_PT1__param_1];
	ld.param.u64 	%rd2, [_Z18kernelWithFunctionI14ComposedKernelI5First10SecondFailiiEiiEvT_PT0_PT1__param_2];
	mov.u32 	%r2, %ctaid.x;
	mov.u32 	%r3, %ntid.x;
	mov.u32 	%r4, %tid.x;
	mad.lo.s32 	%r1, %r2, %r3, %r4;
	setp.gt.s32 	%p1, %r1, 7;
	@%p1 bra 	$L__BB3_2;
	cvta.to.global.u64 	%rd3, %rd1;
	cvta.to.global.u64 	%rd4, %rd2;
	mul.wide.s32 	%rd5, %r1, 4;
	add.s64 	%rd6, %rd3, %rd5;
	ld.global.u32 	%r5, [%rd6];
	cvt.rn.f32.s32 	%f1, %r5;
	add.f32 	%f2, %f1, 0f3F000000;
	cvt.rzi.s32.f32 	%r6, %f2;
	shl.b32 	%r7, %r6, 1;
	add.s64 	%rd7, %rd4, %rd5;
	st.global.u32 	[%rd7], %r7;
$L__BB3_2:
	ret;

}


// ===== COMPILED SASS (sm_100) =====

	.target	sm_100

	.elftype	@"ET_EXEC"


//--------------------- .note.nv.tkinfo           --------------------------
	.section	.note.nv.tkinfo,"",@"SHT_NOTE"
	.sectionflags	@"SHF_NOTE_NV_TKINFO"
	.tkinfo
        /*0018*/ 	.word	0x00000002
        /*0030*/ 	.string	""
        /*0030*/ 	.string	"ptxas"
        /*0030*/ 	.string	"Cuda compilation tools, release 13.0, V13.0.88"
        /*0030*/ 	.string	"Build cuda_13.0.r13.0/compiler.36424714_0"
        /*0030*/ 	.string	"-arch sm_100 -m 64 "



//--------------------- .note.nv.cuinfo           --------------------------
	.section	.note.nv.cuinfo,"",@"SHT_NOTE"
	.sectionflags	@"SHF_NOTE_NV_CUINFO"
        /*0018*/ 	.short	0x0002
        /*001a*/ 	.short	0x0064
        /*001c*/ 	.short	0x0082
	.zero		2


//--------------------- .nv.info                  --------------------------
	.section	.nv.info,"",@"SHT_CUDA_INFO"
	.align	4


	//----- nvinfo : EIATTR_REGCOUNT
	.align		4
        /*0000*/ 	.byte	0x04, 0x2f
        /*0002*/ 	.short	(.L_1 - .L_0)
	.align		4
.L_0:
        /*0004*/ 	.word	index@(_Z18kernelWithFunctionI5FirstifEvT_PT0_PT1_)
        /*0008*/ 	.word	0x0000000a


	//----- nvinfo : EIATTR_FRAME_SIZE
	.align		4
.L_1:
        /*000c*/ 	.byte	0x04, 0x11
        /*000e*/ 	.short	(.L_3 - .L_2)
	.align		4
.L_2:
        /*0010*/ 	.word	index@(_Z18kernelWithFunctionI5FirstifEvT_PT0_PT1_)
        /*0014*/ 	.word	0x00000000


	//----- nvinfo : EIATTR_REGCOUNT
	.align		4
.L_3:
        /*0018*/ 	.byte	0x04, 0x2f
        /*001a*/ 	.short	(.L_5 - .L_4)
	.align		4
.L_4:
        /*001c*/ 	.word	index@(_Z18kernelWithFunctionI6SecondffEvT_PT0_PT1_)
        /*0020*/ 	.word	0x0000000a


	//----- nvinfo : EIATTR_FRAME_SIZE
	.align		4
.L_5:
        /*0024*/ 	.byte	0x04, 0x11
        /*0026*/ 	.short	(.L_7 - .L_6)
	.align		4
.L_6:
        /*0028*/ 	.word	index@(_Z18kernelWithFunctionI6SecondffEvT_PT0_PT1_)
        /*002c*/ 	.word	0x00000000


	//----- nvinfo : EIATTR_REGCOUNT
	.align		4
.L_7:
        /*0030*/ 	.byte	0x04, 0x2f
        /*0032*/ 	.short	(.L_9 - .L_8)
	.align		4
.L_8:
        /*0034*/ 	.word	index@(_Z18kernelWithFunctionI14ComposedKernelI5First6SecondifEifEvT_PT0_PT1_)
        /*0038*/ 	.word	0x0000000a


	//----- nvinfo : EIATTR_FRAME_SIZE
	.align		4
.L_9:
        /*003c*/ 	.byte	0x04, 0x11
        /*003e*/ 	.short	(.L_11 - .L_10)
	.align		4
.L_10:
        /*0040*/ 	.word	index@(_Z18kernelWithFunctionI14ComposedKernelI5First6SecondifEifEvT_PT0_PT1_)
        /*0044*/ 	.word	0x00000000


	//----- nvinfo : EIATTR_REGCOUNT
	.align		4
.L_11:
        /*0048*/ 	.byte	0x04, 0x2f
        /*004a*/ 	.short	(.L_13 - .L_12)
	.align		4
.L_12:
        /*004c*/ 	.word	index@(_Z18kernelWithFunctionI14ComposedKernelI5First10SecondFailiiEiiEvT_PT0_PT1_)
        /*0050*/ 	.word	0x0000000a


	//----- nvinfo : EIATTR_FRAME_SIZE
	.align		4
.L_13:
        /*0054*/ 	.byte	0x04, 0x11
        /*0056*/ 	.short	(.L_15 - .L_14)
	.align		4
.L_14:
        /*0058*/ 	.word	index@(_Z18kernelWithFunctionI14ComposedKernelI5First10SecondFailiiEiiEvT_PT0_PT1_)
        /*005c*/ 	.word	0x00000000


	//----- nvinfo : EIATTR_MIN_STACK_SIZE
	.align		4
.L_15:
        /*0060*/ 	.byte	0x04, 0x12
        /*0062*/ 	.short	(.L_17 - .L_16)
	.align		4
.L_16:
        /*0064*/ 	.word	index@(_Z18kernelWithFunctionI14ComposedKernelI5First10SecondFailiiEiiEvT_PT0_PT1_)
        /*0068*/ 	.word	0x00000000


	//----- nvinfo : EIATTR_MIN_STACK_SIZE
	.align		4
.L_17:
        /*006c*/ 	.byte	0x04, 0x12
        /*006e*/ 	.short	(.L_19 - .L_18)
	.align		4
.L_18:
        /*0070*/ 	.word	index@(_Z18kernelWithFunctionI14ComposedKernelI5First6SecondifEifEvT_PT0_PT1_)
        /*0074*/ 	.word	0x00000000


	//----- nvinfo : EIATTR_MIN_STACK_SIZE
	.align		4
.L_19:
        /*0078*/ 	.byte	0x04, 0x12
        /*007a*/ 	.short	(.L_21 - .L_20)
	.align		4
.L_20:
        /*007c*/ 	.word	index@(_Z18kernelWithFunctionI6SecondffEvT_PT0_PT1_)
        /*0080*/ 	.word	0x00000000


	//----- nvinfo : EIATTR_MIN_STACK_SIZE
	.align		4
.L_21:
        /*0084*/ 	.byte	0x04, 0x12
        /*0086*/ 	.short	(.L_23 - .L_22)
	.align		4
.L_22:
        /*0088*/ 	.word	index@(_Z18kernelWithFunctionI5FirstifEvT_PT0_PT1_)
        /*008c*/ 	.word	0x00000000
.L_23:


//--------------------- .nv.compat                --------------------------
	.section	.nv.compat,"",@"SHT_CUDA_COMPAT_INFO"
	.align	4
        /*0000*/ 	.byte	0x02, 0x09, 0x00, 0x00, 0x02, 0x02, 0x01, 0x00, 0x02, 0x05, 0x05, 0x00, 0x03, 0x07, 0x01, 0x01
        /*0010*/ 	.byte	0x02, 0x03, 0x00, 0x00, 0x02, 0x06, 0x01, 0x00, 0x04, 0x0b, 0x08, 0x00, 0x09, 0x00, 0x00, 0x00
        /*0020*/ 	.byte	0x00, 0x00, 0x00, 0x00


//--------------------- .nv.info._Z18kernelWithFunctionI14ComposedKernelI5First10SecondFailiiEiiEvT_PT0_PT1_ --------------------------
	.section	.nv.info._Z18kernelWithFunctionI14ComposedKernelI5First10SecondFailiiEiiEvT_PT0_PT1_,"",@"SHT_CUDA_INFO"
	.sectionflags	@""
	.align	4


	//----- nvinfo : EIATTR_CUDA_API_VERSION
	.align		4
        /*0000*/ 	.byte	0x04, 0x37
        /*0002*/ 	.short	(.L_25 - .L_24)
.L_24:
        /*0004*/ 	.word	0x00000082


	//----- nvinfo : EIATTR_KPARAM_INFO
	.align		4
.L_25:
        /*0008*/ 	.byte	0x04, 0x17
        /*000a*/ 	.short	(.L_27 - .L_26)
.L_26:
        /*000c*/ 	.word	0x00000000
        /*0010*/ 	.short	0x0002
        /*0012*/ 	.short	0x0010
        /*0014*/ 	.byte	0x00, 0xf5, 0x21, 0x00


	//----- nvinfo : EIATTR_KPARAM_INFO
	.align		4
.L_27:
        /*0018*/ 	.byte	0x04, 0x17
        /*001a*/ 	.short	(.L_29 - .L_28)
.L_28:
        /*001c*/ 	.word	0x00000000
        /*0020*/ 	.short	0x0001
        /*0022*/ 	.short	0x0008
        /*0024*/ 	.byte	0x00, 0xf5, 0x21, 0x00


	//----- nvinfo : EIATTR_KPARAM_INFO
	.align		4
.L_29:
        /*0028*/ 	.byte	0x04, 0x17
        /*002a*/ 	.short	(.L_31 - .L_30)
.L_30:
        /*002c*/ 	.word	0x00000000
        /*0030*/ 	.short	0x0000
        /*0032*/ 	.short	0x0000
        /*0034*/ 	.byte	0x00, 0xf0, 0x09, 0x00


	//----- nvinfo : EIATTR_SPARSE_MMA_MASK
	.align		4
.L_31:
        /*0038*/ 	.byte	0x03, 0x50
        /*003a*/ 	.short	0x0000


	//----- nvinfo : EIATTR_MAXREG_COUNT
	.align		4
        /*003c*/ 	.byte	0x03, 0x1b
        /*003e*/ 	.short	0x00ff


	//----- nvinfo : EIATTR_MERCURY_ISA_VERSION
	.align		4
        /*0040*/ 	.byte	0x03, 0x5f
        /*0042*/ 	.short	0x0101


	//----- nvinfo : EIATTR_VRC_CTA_INIT_COUNT
	.align		4
        /*0044*/ 	.byte	0x02, 0x4a
	.zero		1
	.zero		1


	//----- nvinfo : EIATTR_EXIT_INSTR_OFFSETS
	.align		4
        /*0048*/ 	.byte	0x04, 0x1c
        /*004a*/ 	.short	(.L_33 - .L_32)


	//   ....[0]....
.L_32:
        /*004c*/ 	.word	0x00000060


	//   ....[1]....
        /*0050*/ 	.word	0x00000120


	//----- nvinfo : EIATTR_CBANK_PARAM_SIZE
	.align		4
.L_33:
        /*0054*/ 	.byte	0x03, 0x19
        /*0056*/ 	.short	0x0018


	//----- nvinfo : EIATTR_PARAM_CBANK
	.align		4
        /*0058*/ 	.byte	0x04, 0x0a
        /*005a*/ 	.short	(.L_35 - .L_34)
	.align		4
.L_34:
        /*005c*/ 	.word	index@(.nv.constant0._Z18kernelWithFunctionI14ComposedKernelI5First10SecondFailiiEiiEvT_PT0_PT1_)
        /*0060*/ 	.short	0x0380
        /*0062*/ 	.short	0x0018


	//----- nvinfo : EIATTR_SW_WAR
	.align		4
.L_35:
        /*0064*/ 	.byte	0x04, 0x36
        /*0066*/ 	.short	(.L_37 - .L_36)
.L_36:
        /*0068*/ 	.word	0x00000008
.L_37:


//--------------------- .nv.info._Z18kernelWithFunctionI14ComposedKernelI5First6SecondifEifEvT_PT0_PT1_ --------------------------
	.section	.nv.info._Z18kernelWithFunctionI14ComposedKernelI5First6SecondifEifEvT_PT0_PT1_,"",@"SHT_CUDA_INFO"
	.sectionflags	@""
	.align	4


	//----- nvinfo : EIATTR_CUDA_API_VERSION
	.align		4
        /*0000*/ 	.byte	0x04, 0x37
        /*0002*/ 	.short	(.L_39 - .L_38)
.L_38:
        /*0004*/ 	.word	0x00000082


	//----- nvinfo : EIATTR_KPARAM_INFO
	.align		4
.L_39:
        /*0008*/ 	.byte	0x04, 0x17
        /*000a*/ 	.short	(.L_41 - .L_40)
.L_40:
        /*000c*/ 	.word	0x00000000
        /*0010*/ 	.short	0x0002
        /*0012*/ 	.short	0x0010
        /*0014*/ 	.byte	0x00, 0xf5, 0x21, 0x00


	//----- nvinfo : EIATTR_KPARAM_INFO
	.align		4
.L_41:
        /*0018*/ 	.byte	0x04, 0x17
        /*001a*/ 	.short	(.L_43 - .L_42)
.L_42:
        /*001c*/ 	.word	0x00000000
        /*0020*/ 	.short	0x0001
        /*0022*/ 	.short	0x0008
        /*0024*/ 	.byte	0x00, 0xf5, 0x21, 0x00


	//----- nvinfo : EIATTR_KPARAM_INFO
	.align		4
.L_43:
        /*0028*/ 	.byte	0x04, 0x17
        /*002a*/ 	.short	(.L_45 - .L_44)
.L_44:
        /*002c*/ 	.word	0x00000000
        /*0030*/ 	.short	0x0000
        /*0032*/ 	.short	0x0000
        /*0034*/ 	.byte	0x00, 0xf0, 0x09, 0x00


	//----- nvinfo : EIATTR_SPARSE_MMA_MASK
	.align		4
.L_45:
        /*0038*/ 	.byte	0x03, 0x50
        /*003a*/ 	.short	0x0000


	//----- nvinfo : EIATTR_MAXREG_COUNT
	.align		4
        /*003c*/ 	.byte	0x03, 0x1b
        /*003e*/ 	.short	0x00ff


	//----- nvinfo : EIATTR_MERCURY_ISA_VERSION
	.align		4
        /*0040*/ 	.byte	0x03, 0x5f
        /*0042*/ 	.short	0x0101


	//----- nvinfo : EIATTR_VRC_CTA_INIT_COUNT
	.align		4
        /*0044*/ 	.byte	0x02, 0x4a
	.zero		1
	.zero		1


	//----- nvinfo : EIATTR_EXIT_INSTR_OFFSETS
	.align		4
        /*0048*/ 	.byte	0x04, 0x1c
        /*004a*/ 	.short	(.L_47 - .L_46)


	//   ....[0]....
.L_46:
        /*004c*/ 	.word	0x00000060


	//   ....[1]....
        /*0050*/ 	.word	0x00000110


	//----- nvinfo : EIATTR_CBANK_PARAM_SIZE
	.align		4
.L_47:
        /*0054*/ 	.byte	0x03, 0x19
        /*0056*/ 	.short	0x0018


	//----- nvinfo : EIATTR_PARAM_CBANK
	.align		4
        /*0058*/ 	.byte	0x04, 0x0a
        /*005a*/ 	.short	(.L_49 - .L_48)
	.align		4
.L_48:
        /*005c*/ 	.word	index@(.nv.constant0._Z18kernelWithFunctionI14ComposedKernelI5First6SecondifEifEvT_PT0_PT1_)
        /*0060*/ 	.short	0x0380
        /*0062*/ 	.short	0x0018


	//----- nvinfo : EIATTR_SW_WAR
	.align		4
.L_49:
        /*0064*/ 	.byte	0x04, 0x36
        /*0066*/ 	.short	(.L_51 - .L_50)
.L_50:
        /*0068*/ 	.word	0x00000008
.L_51:


//--------------------- .nv.info._Z18kernelWithFunctionI6SecondffEvT_PT0_PT1_ --------------------------
	.section	.nv.info._Z18kernelWithFunctionI6SecondffEvT_PT0_PT1_,"",@"SHT_CUDA_INFO"
	.sectionflags	@""
	.align	4


	//----- nvinfo : EIATTR_CUDA_API_VERSION
	.align		4
        /*0000*/ 	.byte	0x04, 0x37
        /*0002*/ 	.short	(.L_53 - .L_52)
.L_52:
        /*0004*/ 	.word	0x00000082


	//----- nvinfo : EIATTR_KPARAM_INFO
	.align		4
.L_53:
        /*0008*/ 	.byte	0x04, 0x17
        /*000a*/ 	.short	(.L_55 - .L_54)
.L_54:
        /*000c*/ 	.word	0x00000000
        /*0010*/ 	.short	0x0002
        /*0012*/ 	.short	0x0010
        /*0014*/ 	.byte	0x00, 0xf5, 0x21, 0x00


	//----- nvinfo : EIATTR_KPARAM_INFO
	.align		4
.L_55:
        /*0018*/ 	.byte	0x04, 0x17
        /*001a*/ 	.short	(.L_57 - .L_56)
.L_56:
        /*001c*/ 	.word	0x00000000
        /*0020*/ 	.short	0x0001
        /*0022*/ 	.short	0x0008
        /*0024*/ 	.byte	0x00, 0xf5, 0x21, 0x00


	//----- nvinfo : EIATTR_KPARAM_INFO
	.align		4
.L_57:
        /*0028*/ 	.byte	0x04, 0x17
        /*002a*/ 	.short	(.L_59 - .L_58)
.L_58:
        /*002c*/ 	.word	0x00000000
        /*0030*/ 	.short	0x0000
        /*0032*/ 	.short	0x0000
        /*0034*/ 	.byte	0x00, 0xf0, 0x05, 0x00


	//----- nvinfo : EIATTR_SPARSE_MMA_MASK
	.align		4
.L_59:
        /*0038*/ 	.byte	0x03, 0x50
        /*003a*/ 	.short	0x0000


	//----- nvinfo : EIATTR_MAXREG_COUNT
	.align		4
        /*003c*/ 	.byte	0x03, 0x1b
        /*003e*/ 	.short	0x00ff


	//----- nvinfo : EIATTR_MERCURY_ISA_VERSION
	.align		4
        /*0040*/ 	.byte	0x03, 0x5f
        /*0042*/ 	.short	0x0101


	//----- nvinfo : EIATTR_VRC_CTA_INIT_COUNT
	.align		4
        /*0044*/ 	.byte	0x02, 0x4a
	.zero		1
	.zero		1


	//----- nvinfo : EIATTR_EXIT_INSTR_OFFSETS
	.align		4
        /*0048*/ 	.byte	0x04, 0x1c
        /*004a*/ 	.short	(.L_61 - .L_60)


	//   ....[0]....
.L_60:
        /*004c*/ 	.word	0x00000060


	//   ....[1]....
        /*0050*/ 	.word	0x000000f0


	//----- nvinfo : EIATTR_CBANK_PARAM_SIZE
	.align		4
.L_61:
        /*0054*/ 	.byte	0x03, 0x19
        /*0056*/ 	.short	0x0018


	//----- nvinfo : EIATTR_PARAM_CBANK
	.align		4
        /*0058*/ 	.byte	0x04, 0x0a
        /*005a*/ 	.short	(.L_63 - .L_62)
	.align		4
.L_62:
        /*005c*/ 	.word	index@(.nv.constant0._Z18kernelWithFunctionI6SecondffEvT_PT0_PT1_)
        /*0060*/ 	.short	0x0380
        /*0062*/ 	.short	0x0018


	//----- nvinfo : EIATTR_SW_WAR
	.align		4
.L_63:
        /*0064*/ 	.byte	0x04, 0x36
        /*0066*/ 	.short	(.L_65 - .L_64)
.L_64:
        /*0068*/ 	.word	0x00000008
.L_65:


//--------------------- .nv.info._Z18kernelWithFunctionI5FirstifEvT_PT0_PT1_ --------------------------
	.section	.nv.info._Z18kernelWithFunctionI5FirstifEvT_PT0_PT1_,"",@"SHT_CUDA_INFO"
	.sectionflags	@""
	.align	4


	//----- nvinfo : EIATTR_CUDA_API_VERSION
	.align		4
        /*0000*/ 	.byte	0x04, 0x37
        /*0002*/ 	.short	(.L_67 - .L_66)
.L_66:
        /*0004*/ 	.word	0x00000082


	//----- nvinfo : EIATTR_KPARAM_INFO
	.align		4
.L_67:
        /*0008*/ 	.byte	0x04, 0x17
        /*000a*/ 	.short	(.L_69 - .L_68)
.L_68:
        /*000c*/ 	.word	0x00000000
        /*0010*/ 	.short	0x0002
        /*0012*/ 	.short	0x0010
        /*0014*/ 	.byte	0x00, 0xf5, 0x21, 0x00


	//----- nvinfo : EIATTR_KPARAM_INFO
	.align		4
.L_69:
        /*0018*/ 	.byte	0x04, 0x17
        /*001a*/ 	.short	(.L_71 - .L_70)
.L_70:
        /*001c*/ 	.word	0x00000000
        /*0020*/ 	.short	0x0001
        /*0022*/ 	.short	0x0008
        /*0024*/ 	.byte	0x00, 0xf5, 0x21, 0x00


	//----- nvinfo : EIATTR_KPARAM_INFO
	.align		4
.L_71:
        /*0028*/ 	.byte	0x04, 0x17
        /*002a*/ 	.short	(.L_73 - .L_72)
.L_72:
        /*002c*/ 	.word	0x00000000
        /*0030*/ 	.short	0x0000
        /*0032*/ 	.short	0x0000
        /*0034*/ 	.byte	0x00, 0xf0, 0x05, 0x00


	//----- nvinfo : EIATTR_SPARSE_MMA_MASK
	.align		4
.L_73:
        /*0038*/ 	.byte	0x03, 0x50
        /*003a*/ 	.short	0x0000


	//----- nvinfo : EIATTR_MAXREG_COUNT
	.align		4
        /*003c*/ 	.byte	0x03, 0x1b
        /*003e*/ 	.short	0x00ff


	//----- nvinfo : EIATTR_MERCURY_ISA_VERSION
	.align		4
        /*0040*/ 	.byte	0x03, 0x5f
        /*0042*/ 	.short	0x0101


	//----- nvinfo : EIATTR_VRC_CTA_INIT_COUNT
	.align		4
        /*0044*/ 	.byte	0x02, 0x4a
	.zero		1
	.zero		1


	//----- nvinfo : EIATTR_EXIT_INSTR_OFFSETS
	.align		4
        /*0048*/ 	.byte	0x04, 0x1c
        /*004a*/ 	.short	(.L_75 - .L_74)


	//   ....[0]....
.L_74:
        /*004c*/ 	.word	0x00000060


	//   ....[1]....
        /*0050*/ 	.word	0x00000100


	//----- nvinfo : EIATTR_CBANK_PARAM_SIZE
	.align		4
.L_75:
        /*0054*/ 	.byte	0x03, 0x19
        /*0056*/ 	.short	0x0018


	//----- nvinfo : EIATTR_PARAM_CBANK
	.align		4
        /*0058*/ 	.byte	0x04, 0x0a
        /*005a*/ 	.short	(.L_77 - .L_76)
	.align		4
.L_76:
        /*005c*/ 	.word	index@(.nv.constant0._Z18kernelWithFunctionI5FirstifEvT_PT0_PT1_)
        /*0060*/ 	.short	0x0380
        /*0062*/ 	.short	0x0018


	//----- nvinfo : EIATTR_SW_WAR
	.align		4
.L_77:
        /*0064*/ 	.byte	0x04, 0x36
        /*0066*/ 	.short	(.L_79 - .L_78)
.L_78:
        /*0068*/ 	.word	0x00000008
.L_79:


//--------------------- .nv.callgraph             --------------------------
	.section	.nv.callgraph,"",@"SHT_CUDA_CALLGRAPH"
	.align	4
	.sectionentsize	8
	.align		4
        /*0000*/ 	.word	0x00000000
	.align		4
        /*0004*/ 	.word	0xffffffff
	.align		4
        /*0008*/ 	.word	0x00000000
	.align		4
        /*000c*/ 	.word	0xfffffffe
	.align		4
        /*0010*/ 	.word	0x00000000
	.align		4
        /*0014*/ 	.word	0xfffffffd
	.align		4
        /*0018*/ 	.word	0x00000000
	.align		4
        /*001c*/ 	.word	0xfffffffc


//--------------------- .text._Z18kernelWithFunctionI14ComposedKernelI5First10SecondFailiiEiiEvT_PT0_PT1_ --------------------------
	.section	.text._Z18kernelWithFunctionI14ComposedKernelI5First10SecondFailiiEiiEvT_PT0_PT1_,"ax",@progbits
	.align	128
        .global         _Z18kernelWithFunctionI14ComposedKernelI5First10SecondFailiiEiiEvT_PT0_PT1_
        .type           _Z18kernelWithFunctionI14ComposedKernelI5First10SecondFailiiEiiEvT_PT0_PT1_,@function
        .size           _Z18kernelWithFunctionI14ComposedKernelI5First10SecondFailiiEiiEvT_PT0_PT1_,(.L_x_4 - _Z18kernelWithFunctionI14ComposedKernelI5First10SecondFailiiEiiEvT_PT0_PT1_)
        .other          _Z18kernelWithFunctionI14ComposedKernelI5First10SecondFailiiEiiEvT_PT0_PT1_,@"STO_CUDA_ENTRY STV_DEFAULT"
_Z18kernelWithFunctionI14ComposedKernelI5First10SecondFailiiEiiEvT_PT0_PT1_:
.text._Z18kernelWithFunctionI14ComposedKernelI5First10SecondFailiiEiiEvT_PT0_PT1_:
[----:B------:R-:W-:Y:S01]  /*0000*/  LDC R1, c[0x0][0x37c] ;  /* 0x0000df00ff017b82 */ /* 0x000fe20000000800 */
[----:B------:R-:W0:Y:S07]  /*0010*/  S2R R0, SR_TID.X ;  /* 0x0000000000007919 */ /* 0x000e2e0000002100 */
[----:B------:R-:W0:Y:S08]  /*0020*/  S2UR UR4, SR_CTAID.X ;  /* 0x00000000000479c3 */ /* 0x000e300000002500 */
[----:B------:R-:W0:Y:S02]  /*0030*/  LDC R7, c[0x0][0x360] ;  /* 0x0000d800ff077b82 */ /* 0x000e240000000800 */
[----:B0-----:R-:W-:-:S05]  /*0040*/  IMAD R7, R7, UR4, R0 ;  /* 0x0000000407077c24 */ /* 0x001fca000f8e0200 */
[----:B------:R-:W-:-:S13]  /*0050*/  ISETP.GT.AND P0, PT, R7, 0x7, PT ;  /* 0x000000070700780c */ /* 0x000fda0003f04270 */
[----:B------:R-:W-:Y:S05]  /*0060*/  @P0 EXIT ;  /* 0x000000000000094d */ /* 0x000fea0003800000 */
[----:B------:R-:W0:Y:S01]  /*0070*/  LDC.64 R2, c[0x0][0x388] ;  /* 0x0000e200ff027b82 */ /* 0x000e220000000a00 */
[----:B------:R-:W1:Y:S07]  /*0080*/  LDCU.64 UR4, c[0x0][0x358] ;  /* 0x00006b00ff0477ac */ /* 0x000e6e0008000a00 */
[----:B------:R-:W2:Y:S01]  /*0090*/  LDC.64 R4, c[0x0][0x390] ;  /* 0x0000e400ff047b82 */ /* 0x000ea20000000a00 */
[----:B0-----:R-:W-:-:S06]  /*00a0*/  IMAD.WIDE R2, R7, 0x4, R2 ;  /* 0x0000000407027825 */ /* 0x001fcc00078e0202 */
[----:B-1----:R-:W3:Y:S01]  /*00b0*/  LDG.E R2, desc[UR4][R2.64] ;  /* 0x0000000402027981 */ /* 0x002ee2000c1e1900 */
[----:B--2---:R-:W-:Y:S01]  /*00c0*/  IMAD.WIDE R4, R7, 0x4, R4 ;  /* 0x0000000407047825 */ /* 0x004fe200078e0204 */
[----:B---3--:R-:W-:-:S05]  /*00d0*/  I2FP.F32.S32 R0, R2 ;  /* 0x0000000200007245 */ /* 0x008fca0000201400 */
[----:B------:R-:W-:-:S06]  /*00e0*/  FADD R0, R0, 0.5 ;  /* 0x3f00000000007421 */ /* 0x000fcc0000000000 */
[----:B------:R-:W0:Y:S02]  /*00f0*/  F2I.TRUNC.NTZ R0, R0 ;  /* 0x0000000000007305 */ /* 0x000e24000020f100 */
[----:B0-----:R-:W-:-:S05]  /*0100*/  SHF.L.U32 R7, R0, 0x1, RZ ;  /* 0x0000000100077819 */ /* 0x001fca00000006ff */
[----:B------:R-:W-:Y:S01]  /*0110*/  STG.E desc[UR4][R4.64], R7 ;  /* 0x0000000704007986 */ /* 0x000fe2000c101904 */
[----:B------:R-:W-:Y:S05]  /*0120*/  EXIT ;  /* 0x000000000000794d */ /* 0x000fea0003800000 */
.L_x_0:
[----:B------:R-:W-:-:S00]  /*0130*/  BRA `(.L_x_0) ;  /* 0xfffffffc00fc7947 */ /* 0x000fc0000383ffff */
[----:B------:R-:W-:-:S00]  /*0140*/  NOP ;  /* 0x0000000000007918 */ /* 0x000fc00000000000 */
        /* <DEDUP_REMOVED lines=11> */
.L_x_4:


//--------------------- .text._Z18kernelWithFunctionI14ComposedKernelI5First6SecondifEifEvT_PT0_PT1_ --------------------------
	.section	.text._Z18kernelWithFunctionI14ComposedKernelI5First6SecondifEifEvT_PT0_PT1_,"ax",@progbits
	.align	128
        .global         _Z18kernelWithFunctionI14ComposedKernelI5First6SecondifEifEvT_PT0_PT1_
        .type           _Z18kernelWithFunctionI14ComposedKernelI5First6SecondifEifEvT_PT0_PT1_,@function
        .size           _Z18kernelWithFunctionI14ComposedKernelI5First6SecondifEifEvT_PT0_PT1_,(.L_x_5 - _Z18kernelWithFunctionI14ComposedKernelI5First6SecondifEifEvT_PT0_PT1_)
        .other          _Z18kernelWithFunctionI14ComposedKernelI5First6SecondifEifEvT_PT0_PT1_,@"STO_CUDA_ENTRY STV_DEFAULT"
_Z18kernelWithFunctionI14ComposedKernelI5First6SecondifEifEvT_PT0_PT1_:
.text._Z18kernelWithFunctionI14ComposedKernelI5First6SecondifEifEvT_PT0_PT1_:
        /* <DEDUP_REMOVED lines=14> */
[----:B------:R-:W-:-:S04]  /*00e0*/  FADD R0, R0, 0.5 ;  /* 0x3f00000000007421 */ /* 0x000fc80000000000 */
[----:B------:R-:W-:-:S05]  /*00f0*/  FADD R7, R0, R0 ;  /* 0x0000000000077221 */ /* 0x000fca0000000000 */
[----:B------:R-:W-:Y:S01]  /*0100*/  STG.E desc[UR4][R4.64], R7 ;  /* 0x0000000704007986 */ /* 0x000fe2000c101904 */
[----:B------:R-:W-:Y:S05]  /*0110*/  EXIT ;  /* 0x000000000000794d */ /* 0x000fea0003800000 */
.L_x_1:
        /* <DEDUP_REMOVED lines=14> */
.L_x_5:


//--------------------- .text._Z18kernelWithFunctionI6SecondffEvT_PT0_PT1_ --------------------------
	.section	.text._Z18kernelWithFunctionI6SecondffEvT_PT0_PT1_,"ax",@progbits
	.align	128
        .global         _Z18kernelWithFunctionI6SecondffEvT_PT0_PT1_
        .type           _Z18kernelWithFunctionI6SecondffEvT_PT0_PT1_,@function
        .size           _Z18kernelWithFunctionI6SecondffEvT_PT0_PT1_,(.L_x_6 - _Z18kernelWithFunctionI6SecondffEvT_PT0_PT1_)
        .other          _Z18kernelWithFunctionI6SecondffEvT_PT0_PT1_,@"STO_CUDA_ENTRY STV_DEFAULT"
_Z18kernelWithFunctionI6SecondffEvT_PT0_PT1_:
.text._Z18kernelWithFunctionI6SecondffEvT_PT0_PT1_:
        /* <DEDUP_REMOVED lines=12> */
[----:B--2---:R-:W-:-:S04]  /*00c0*/  IMAD.WIDE R4, R7, 0x4, R4 ;  /* 0x0000000407047825 */ /* 0x004fc800078e0204 */
[----:B---3--:R-:W-:-:S05]  /*00d0*/  FADD R7, R2, R2 ;  /* 0x0000000202077221 */ /* 0x008fca0000000000 */
[----:B------:R-:W-:Y:S01]  /*00e0*/  STG.E desc[UR4][R4.64], R7 ;  /* 0x0000000704007986 */ /* 0x000fe2000c101904 */
[----:B------:R-:W-:Y:S05]  /*00f0*/  EXIT ;  /* 0x000000000000794d */ /* 0x000fea0003800000 */
.L_x_2:
        /* <DEDUP_REMOVED lines=16> */
.L_x_6:


//--------------------- .text._Z18kernelWithFunctionI5FirstifEvT_PT0_PT1_ --------------------------
	.section	.text._Z18kernelWithFunctionI5FirstifEvT_PT0_PT1_,"ax",@progbits
	.align	128
        .global         _Z18kernelWithFunctionI5FirstifEvT_PT0_PT1_
        .type           _Z18kernelWithFunctionI5FirstifEvT_PT0_PT1_,@function
        .size           _Z18kernelWithFunctionI5FirstifEvT_PT0_PT1_,(.L_x_7 - _Z18kernelWithFunctionI5FirstifEvT_PT0_PT1_)
        .other          _Z18kernelWithFunctionI5FirstifEvT_PT0_PT1_,@"STO_CUDA_ENTRY STV_DEFAULT"
_Z18kernelWithFunctionI5FirstifEvT_PT0_PT1_:
.text._Z18kernelWithFunctionI5FirstifEvT_PT0_PT1_:
        /* <DEDUP_REMOVED lines=14> */
[----:B------:R-:W-:-:S05]  /*00e0*/  FADD R7, R0, 0.5 ;  /* 0x3f00000000077421 */ /* 0x000fca0000000000 */
[----:B------:R-:W-:Y:S01]  /*00f0*/  STG.E desc[UR4][R4.64], R7 ;  /* 0x0000000704007986 */ /* 0x000fe2000c101904 */
[----:B------:R-:W-:Y:S05]  /*0100*/  EXIT ;  /* 0x000000000000794d */ /* 0x000fea0003800000 */
.L_x_3:
        /* <DEDUP_REMOVED lines=15> */
.L_x_7:


//--------------------- .nv.shared.reserved.0     --------------------------
	.section	.nv.shared.reserved.0,"aw",@nobits
	.weak		__nv_reservedSMEM_offset_0_alias
	.size		__nv_reservedSMEM_offset_0_alias, 0, 64
	.other		__nv_reservedSMEM_offset_0_alias,@"STO_CUDA_RESERVED_SHARED STV_DEFAULT"
__nv_reservedSMEM_offset_0_alias:
	.zero		0
	.zero		64


//--------------------- .nv.constant0._Z18kernelWithFunctionI14ComposedKernelI5First10SecondFailiiEiiEvT_PT0_PT1_ --------------------------
	.section	.nv.constant0._Z18kernelWithFunctionI14ComposedKernelI5First10SecondFailiiEiiEvT_PT0_PT1_,"a",@progbits
	.sectionflags	@""
	.align	4
.nv.constant0._Z18kernelWithFunctionI14ComposedKernelI5First10SecondFailiiEiiEvT_PT0_PT1_:
	.zero		920


//--------------------- .nv.constant0._Z18kernelWithFunctionI14ComposedKernelI5First6SecondifEifEvT_PT0_PT1_ --------------------------
	.section	.nv.constant0._Z18kernelWithFunctionI14ComposedKernelI5First6SecondifEifEvT_PT0_PT1_,"a",@progbits
	.sectionflags	@""
	.align	4
.nv.constant0._Z18kernelWithFunctionI14ComposedKernelI5First6SecondifEifEvT_PT0_PT1_:
	.zero		920


//--------------------- .nv.constant0._Z18kernelWithFunctionI6SecondffEvT_PT0_PT1_ --------------------------
	.section	.nv.constant0._Z18kernelWithFunctionI6SecondffEvT_PT0_PT1_,"a",@progbits
	.sectionflags	@""
	.align	4
.nv.constant0._Z18kernelWithFunctionI6SecondffEvT_PT0_PT1_:
	.zero		920


//--------------------- .nv.constant0._Z18kernelWithFunctionI5FirstifEvT_PT0_PT1_ --------------------------
	.section	.nv.constant0._Z18kernelWithFunctionI5FirstifEvT_PT0_PT1_,"a",@progbits
	.sectionflags	@""
	.align	4
.nv.constant0._Z18kernelWithFunctionI5FirstifEvT_PT0_PT1_:
	.zero		920


//--------------------- SYMBOLS --------------------------

	.type		.nv.reservedSmem.offset0,@object
	.size		.nv.reservedSmem.offset0,0x4
